	.headerflags	@"EF_CUDA_TEXMODE_UNIFIED EF_CUDA_64BIT_ADDRESS EF_CUDA_ACCELERATORS EF_CUDA_SM90 EF_CUDA_VIRTUAL_SM(EF_CUDA_SM90)"
	.elftype	@"ET_EXEC"


//--------------------- .nv.info                  --------------------------
	.section	.nv.info,"",@"SHT_CUDA_INFO"
	.align	4


	//----- nvinfo : EIATTR_REGCOUNT
	.align		4
        /*0000*/ 	.byte	0x04, 0x2f
        /*0002*/ 	.short	(.L_3 - .L_2)
	.align		4
.L_2:
        /*0004*/ 	.word	index@(triton_poi_fused__native_batch_norm_legit_no_training_add_relu_13)
        /*0008*/ 	.word	0x00000020


	//----- nvinfo : EIATTR_MIN_STACK_SIZE
	.align		4
.L_3:
        /*000c*/ 	.byte	0x04, 0x12
        /*000e*/ 	.short	(.L_5 - .L_4)
	.align		4
.L_4:
        /*0010*/ 	.word	index@(triton_poi_fused__native_batch_norm_legit_no_training_add_relu_13)
        /*0014*/ 	.word	0x00000000


	//----- nvinfo : EIATTR_FRAME_SIZE
	.align		4
.L_5:
        /*0018*/ 	.byte	0x04, 0x11
        /*001a*/ 	.short	(.L_7 - .L_6)
	.align		4
.L_6:
        /*001c*/ 	.word	index@(triton_poi_fused__native_batch_norm_legit_no_training_add_relu_13)
        /*0020*/ 	.word	0x00000000


	//----- nvinfo : EIATTR_MIN_STACK_SIZE
	.align		4
.L_7:
        /*0024*/ 	.byte	0x04, 0x12
        /*0026*/ 	.short	(.L_9 - .L_8)
	.align		4
.L_8:
        /*0028*/ 	.word	index@(triton_poi_fused__native_batch_norm_legit_no_training_add_relu_13)
        /*002c*/ 	.word	0x00000000
.L_9:


//--------------------- .nv.info.triton_poi_fused__native_batch_norm_legit_no_training_add_relu_13 --------------------------
	.section	.nv.info.triton_poi_fused__native_batch_norm_legit_no_training_add_relu_13,"",@"SHT_CUDA_INFO"
	.sectionflags	@""
	.align	4


	//----- nvinfo : EIATTR_CUDA_API_VERSION
	.align		4
        /*0000*/ 	.byte	0x04, 0x37
        /*0002*/ 	.short	(.L_11 - .L_10)
.L_10:
        /*0004*/ 	.word	0x0000007c


	//----- nvinfo : EIATTR_KPARAM_INFO
	.align		4
.L_11:
        /*0008*/ 	.byte	0x04, 0x17
        /*000a*/ 	.short	(.L_13 - .L_12)
.L_12:
        /*000c*/ 	.word	0x00000000
        /*0010*/ 	.short	0x0008
        /*0012*/ 	.short	0x003c
        /*0014*/ 	.byte	0x00, 0xf0, 0x11, 0x00


	//----- nvinfo : EIATTR_KPARAM_INFO
	.align		4
.L_13:
        /*0018*/ 	.byte	0x04, 0x17
        /*001a*/ 	.short	(.L_15 - .L_14)
.L_14:
        /*001c*/ 	.word	0x00000000
        /*0020*/ 	.short	0x0007
        /*0022*/ 	.short	0x0038
        /*0024*/ 	.byte	0x00, 0xf0, 0x11, 0x00


	//----- nvinfo : EIATTR_KPARAM_INFO
	.align		4
.L_15:
        /*0028*/ 	.byte	0x04, 0x17
        /*002a*/ 	.short	(.L_17 - .L_16)
.L_16:
        /*002c*/ 	.word	0x00000000
        /*0030*/ 	.short	0x0006
        /*0032*/ 	.short	0x0030
        /*0034*/ 	.byte	0x00, 0xf4, 0x21, 0x00


	//----- nvinfo : EIATTR_KPARAM_INFO
	.align		4
.L_17:
        /*0038*/ 	.byte	0x04, 0x17
        /*003a*/ 	.short	(.L_19 - .L_18)
.L_18:
        /*003c*/ 	.word	0x00000000
        /*0040*/ 	.short	0x0005
        /*0042*/ 	.short	0x0028
        /*0044*/ 	.byte	0x00, 0xf4, 0x21, 0x00


	//----- nvinfo : EIATTR_KPARAM_INFO
	.align		4
.L_19:
        /*0048*/ 	.byte	0x04, 0x17
        /*004a*/ 	.short	(.L_21 - .L_20)
.L_20:
        /*004c*/ 	.word	0x00000000
        /*0050*/ 	.short	0x0004
        /*0052*/ 	.short	0x0020
        /*0054*/ 	.byte	0x00, 0xf4, 0x21, 0x00


	//----- nvinfo : EIATTR_KPARAM_INFO
	.align		4
.L_21:
        /*0058*/ 	.byte	0x04, 0x17
        /*005a*/ 	.short	(.L_23 - .L_22)
.L_22:
        /*005c*/ 	.word	0x00000000
        /*0060*/ 	.short	0x0003
        /*0062*/ 	.short	0x0018
        /*0064*/ 	.byte	0x00, 0xf4, 0x21, 0x00


	//----- nvinfo : EIATTR_KPARAM_INFO
	.align		4
.L_23:
        /*0068*/ 	.byte	0x04, 0x17
        /*006a*/ 	.short	(.L_25 - .L_24)
.L_24:
        /*006c*/ 	.word	0x00000000
        /*0070*/ 	.short	0x0002
        /*0072*/ 	.short	0x0010
        /*0074*/ 	.byte	0x00, 0xf4, 0x21, 0x00


	//----- nvinfo : EIATTR_KPARAM_INFO
	.align		4
.L_25:
        /*0078*/ 	.byte	0x04, 0x17
        /*007a*/ 	.short	(.L_27 - .L_26)
.L_26:
        /*007c*/ 	.word	0x00000000
        /*0080*/ 	.short	0x0001
        /*0082*/ 	.short	0x0008
        /*0084*/ 	.byte	0x00, 0xf4, 0x21, 0x00


	//----- nvinfo : EIATTR_KPARAM_INFO
	.align		4
.L_27:
        /*0088*/ 	.byte	0x04, 0x17
        /*008a*/ 	.short	(.L_29 - .L_28)
.L_28:
        /*008c*/ 	.word	0x00000000
        /*0090*/ 	.short	0x0000
        /*0092*/ 	.short	0x0000
        /*0094*/ 	.byte	0x00, 0xf4, 0x21, 0x00


	//----- nvinfo : EIATTR_SPARSE_MMA_MASK
	.align		4
.L_29:
        /*0098*/ 	.byte	0x03, 0x50
        /*009a*/ 	.short	0x0000


	//----- nvinfo : EIATTR_MAXREG_COUNT
	.align		4
        /*009c*/ 	.byte	0x03, 0x1b
        /*009e*/ 	.short	0x00ff


	//----- nvinfo : EIATTR_EXIT_INSTR_OFFSETS
	.align		4
        /*00a0*/ 	.byte	0x04, 0x1c
        /*00a2*/ 	.short	(.L_31 - .L_30)


	//   ....[0]....
.L_30:
        /*00a4*/ 	.word	0x00000d80


	//   ....[1]....
        /*00a8*/ 	.word	0x00000dc0


	//----- nvinfo : EIATTR_REQNTID
	.align		4
.L_31:
        /*00ac*/ 	.byte	0x04, 0x10
        /*00ae*/ 	.short	(.L_33 - .L_32)
.L_32:
        /*00b0*/ 	.word	0x00000080
        /*00b4*/ 	.word	0x00000001
        /*00b8*/ 	.word	0x00000001


	//----- nvinfo : EIATTR_CBANK_PARAM_SIZE
	.align		4
.L_33:
        /*00bc*/ 	.byte	0x03, 0x19
        /*00be*/ 	.short	0x0040


	//----- nvinfo : EIATTR_PARAM_CBANK
	.align		4
        /*00c0*/ 	.byte	0x04, 0x0a
        /*00c2*/ 	.short	(.L_35 - .L_34)
	.align		4
.L_34:
        /*00c4*/ 	.word	index@(.nv.constant0.triton_poi_fused__native_batch_norm_legit_no_training_add_relu_13)
        /*00c8*/ 	.short	0x0210
        /*00ca*/ 	.short	0x0040


	//----- nvinfo : EIATTR_SW_WAR
	.align		4
.L_35:
        /*00cc*/ 	.byte	0x04, 0x36
        /*00ce*/ 	.short	(.L_37 - .L_36)
.L_36:
        /*00d0*/ 	.word	0x00000008
.L_37:


//--------------------- .nv.callgraph             --------------------------
	.section	.nv.callgraph,"",@"SHT_CUDA_CALLGRAPH"
	.align	4
	.sectionentsize	8
	.align		4
        /*0000*/ 	.word	0x00000000
	.align		4
        /*0004*/ 	.word	0xffffffff
	.align		4
        /*0008*/ 	.word	0x00000000
	.align		4
        /*000c*/ 	.word	0xfffffffe
	.align		4
        /*0010*/ 	.word	0x00000000
	.align		4
        /*0014*/ 	.word	0xfffffffd
	.align		4
        /*0018*/ 	.word	0x00000000
	.align		4
        /*001c*/ 	.word	0xfffffffc


//--------------------- .nv.constant4             --------------------------
	.section	.nv.constant4,"a",@progbits
	.align	8
	.align		8
.nv.constant4:
        /*0000*/ 	.dword	_$_str
	.align		8
        /*0008*/ 	.dword	_$_str_$_2


//--------------------- .text.triton_poi_fused__native_batch_norm_legit_no_training_add_relu_13 --------------------------
	.section	.text.triton_poi_fused__native_batch_norm_legit_no_training_add_relu_13,"ax",@progbits
	.sectionflags	@"SHF_BARRIERS=1"
	.align	128
        .global         triton_poi_fused__native_batch_norm_legit_no_training_add_relu_13
        .type           triton_poi_fused__native_batch_norm_legit_no_training_add_relu_13,@function
        .size           triton_poi_fused__native_batch_norm_legit_no_training_add_relu_13,(.L_x_1 - triton_poi_fused__native_batch_norm_legit_no_training_add_relu_13)
        .other          triton_poi_fused__native_batch_norm_legit_no_training_add_relu_13,@"STO_CUDA_ENTRY STV_DEFAULT"
triton_poi_fused__native_batch_norm_legit_no_training_add_relu_13:
.text.triton_poi_fused__native_batch_norm_legit_no_training_add_relu_13:
[----:B------:R-:W0:Y:S01]  /*0000*/  LDC R1, c[0x0][0x28] ;  /* 0x00000a00ff017b82 */ /* 0x000e220000000800 */
[----:B------:R-:W1:Y:S07]  /*0010*/  S2R R0, SR_TID.X ;  /* 0x0000000000007919 */ /* 0x000e6e0000002100 */
[----:B------:R-:W2:Y:S01]  /*0020*/  S2UR UR5, SR_CTAID.Y ;  /* 0x00000000000579c3 */ /* 0x000ea20000002600 */
[----:B------:R-:W-:Y:S02]  /*0030*/  CS2R R8, SRZ ;  /* 0x0000000000087805 */ /* 0x000fe4000001ff00 */
[----:B------:R-:W-:Y:S01]  /*0040*/  CS2R R10, SRZ ;  /* 0x00000000000a7805 */ /* 0x000fe2000001ff00 */
[----:B------:R-:W3:Y:S01]  /*0050*/  S2R R2, SR_CTAID.X ;  /* 0x0000000000027919 */ /* 0x000ee20000002500 */
[----:B------:R-:W-:-:S03]  /*0060*/  ULDC.64 UR8, c[0x0][0x208] ;  /* 0x0000820000087ab9 */ /* 0x000fc60000000a00 */
[----:B------:R-:W4:Y:S01]  /*0070*/  LDC.64 R6, c[0x0][0x210] ;  /* 0x00008400ff067b82 */ /* 0x000f220000000a00 */
[----:B------:R-:W-:Y:S02]  /*0080*/  CS2R R12, SRZ ;  /* 0x00000000000c7805 */ /* 0x000fe4000001ff00 */
[----:B------:R-:W-:-:S05]  /*0090*/  CS2R R14, SRZ ;  /* 0x00000000000e7805 */ /* 0x000fca000001ff00 */
[----:B------:R-:W5:Y:S01]  /*00a0*/  S2UR UR6, SR_CgaCtaId ;  /* 0x00000000000679c3 */ /* 0x000f620000008800 */
[----:B--2---:R-:W-:-:S07]  /*00b0*/  USHF.L.U32 UR4, UR5, 0x2, URZ ;  /* 0x0000000205047899 */ /* 0x004fce000800063f */
[----:B------:R-:W2:Y:S01]  /*00c0*/  LDC.64 R26, c[0x0][0x218] ;  /* 0x00008600ff1a7b82 */ /* 0x000ea20000000a00 */
[----:B-1----:R-:W-:Y:S01]  /*00d0*/  IMAD.SHL.U32 R3, R0, 0x4, RZ ;  /* 0x0000000400037824 */ /* 0x002fe200078e00ff */
[----:B------:R-:W-:-:S04]  /*00e0*/  SHF.R.U32.HI R4, RZ, 0x6, R0 ;  /* 0x00000006ff047819 */ /* 0x000fc80000011600 */
[----:B------:R-:W-:Y:S02]  /*00f0*/  LOP3.LUT R5, R3, 0xfc, RZ, 0xc0, !PT ;  /* 0x000000fc03057812 */ /* 0x000fe400078ec0ff */
[----:B------:R-:W-:Y:S02]  /*0100*/  SGXT.U32 R4, R4, 0x1 ;  /* 0x000000010404781a */ /* 0x000fe40000000000 */
[----:B---3--:R-:W-:Y:S02]  /*0110*/  PRMT R5, R5, 0x6540, R2 ;  /* 0x0000654005057816 */ /* 0x008fe40000000002 */
[----:B------:R-:W-:Y:S02]  /*0120*/  LOP3.LUT R4, R4, UR4, RZ, 0xfc, !PT ;  /* 0x0000000404047c12 */ /* 0x000fe4000f8efcff */
[----:B------:R-:W-:-:S03]  /*0130*/  ISETP.GE.AND P3, PT, R5, 0x100, PT ;  /* 0x000001000500780c */ /* 0x000fc60003f66270 */
[----:B------:R-:W-:-:S04]  /*0140*/  IMAD R4, R4, 0x100, R5 ;  /* 0x0000010004047824 */ /* 0x000fc800078e0205 */
[----:B----4-:R-:W-:-:S06]  /*0150*/  IMAD.WIDE R16, R4, 0x4, R6 ;  /* 0x0000000404107825 */ /* 0x010fcc00078e0206 */
[----:B------:R1:W3:Y:S01]  /*0160*/  @!P3 LDG.E.EL.128 R8, desc[UR8][R16.64] ;  /* 0x000000081008b981 */ /* 0x0002e2000c2e1d00 */
[----:B------:R-:W-:-:S04]  /*0170*/  VIADD R5, R4, 0x200 ;  /* 0x0000020004057836 */ /* 0x000fc80000000000 */
[----:B------:R-:W-:-:S05]  /*0180*/  IMAD.WIDE R18, R5, 0x4, R6 ;  /* 0x0000000405127825 */ /* 0x000fca00078e0206 */
[----:B------:R4:W3:Y:S01]  /*0190*/  @!P3 LDG.E.EL.128 R12, desc[UR8][R18.64] ;  /* 0x00000008120cb981 */ /* 0x0008e2000c2e1d00 */
[----:B------:R-:W-:Y:S01]  /*01a0*/  SHF.R.U32.HI R6, RZ, 0x8, R3 ;  /* 0x00000008ff067819 */ /* 0x000fe20000011603 */
[----:B------:R-:W-:Y:S01]  /*01b0*/  UMOV UR4, 0x400 ;  /* 0x0000040000047882 */ /* 0x000fe20000000000 */
[----:B-1----:R-:W-:Y:S01]  /*01c0*/  LOP3.LUT R17, R3, 0x1fc, RZ, 0xc0, !PT ;  /* 0x000001fc03117812 */ /* 0x002fe200078ec0ff */
[----:B-----5:R-:W-:Y:S01]  /*01d0*/  UPRMT UR4, UR6, 0x654, UR4 ;  /* 0x0000065406047896 */ /* 0x020fe20008000004 */
[----:B------:R-:W-:Y:S02]  /*01e0*/  SGXT.U32 R16, R6, 0x1 ;  /* 0x000000010610781a */ /* 0x000fe40000000000 */
[----:B------:R-:W4:Y:S02]  /*01f0*/  LDC.64 R6, c[0x0][0x220] ;  /* 0x00008800ff067b82 */ /* 0x000f240000000a00 */
[----:B------:R-:W-:Y:S02]  /*0200*/  LOP3.LUT R25, R16, 0x1fc, R3, 0xf8, !PT ;  /* 0x000001fc10197812 */ /* 0x000fe400078ef803 */
[----:B------:R-:W-:Y:S01]  /*0210*/  LEA R20, R16, UR4, 0x2 ;  /* 0x0000000410147c11 */ /* 0x000fe2000f8e10ff */
[----:B------:R-:W-:Y:S01]  /*0220*/  IMAD.SHL.U32 R16, R0, 0x2, RZ ;  /* 0x0000000200107824 */ /* 0x000fe200078e00ff */
[----:B------:R-:W-:-:S03]  /*0230*/  LEA R25, R25, UR4, 0x2 ;  /* 0x0000000419197c11 */ /* 0x000fc6000f8e10ff */
[----:B------:R-:W-:Y:S01]  /*0240*/  IMAD R20, R17, 0x4, R20 ;  /* 0x0000000411147824 */ /* 0x000fe200078e0214 */
[----:B------:R-:W-:-:S04]  /*0250*/  LOP3.LUT R17, R16, 0xfe, RZ, 0xc0, !PT ;  /* 0x000000fe10117812 */ /* 0x000fc800078ec0ff */
[C---:B------:R-:W-:Y:S02]  /*0260*/  LEA R16, R17.reuse, UR4, 0x2 ;  /* 0x0000000411107c11 */ /* 0x040fe4000f8e10ff */
[----:B------:R-:W-:-:S04]  /*0270*/  PRMT R21, R17, 0x6540, R2 ;  /* 0x0000654011157816 */ /* 0x000fc80000000002 */
[C---:B------:R-:W-:Y:S01]  /*0280*/  ISETP.GE.AND P2, PT, R21.reuse, 0x100, PT ;  /* 0x000001001500780c */ /* 0x040fe20003f46270 */
[C---:B----4-:R-:W-:Y:S02]  /*0290*/  IMAD.WIDE R18, R21.reuse, 0x4, R6 ;  /* 0x0000000415127825 */ /* 0x050fe400078e0206 */
[----:B------:R-:W1:Y:S02]  /*02a0*/  LDC.64 R6, c[0x0][0x228] ;  /* 0x00008a00ff067b82 */ /* 0x000e640000000a00 */
[C---:B--2---:R-:W-:Y:S01]  /*02b0*/  IMAD.WIDE R26, R21.reuse, 0x4, R26 ;  /* 0x00000004151a7825 */ /* 0x044fe200078e021a */
[----:B---3--:R-:W-:Y:S04]  /*02c0*/  STS [R25], R8 ;  /* 0x0000000819007388 */ /* 0x008fe80000000800 */
[----:B------:R2:W-:Y:S04]  /*02d0*/  STS [R20+0x4], R9 ;  /* 0x0000040914007388 */ /* 0x0005e80000000800 */
[----:B------:R-:W-:Y:S04]  /*02e0*/  STS [R25+0x8], R10 ;  /* 0x0000080a19007388 */ /* 0x000fe80000000800 */
[----:B------:R3:W-:Y:S01]  /*02f0*/  STS [R20+0xc], R11 ;  /* 0x00000c0b14007388 */ /* 0x0007e20000000800 */
[----:B--2---:R-:W-:Y:S01]  /*0300*/  CS2R R8, SRZ ;  /* 0x0000000000087805 */ /* 0x004fe2000001ff00 */
[----:B------:R-:W-:Y:S06]  /*0310*/  BAR.SYNC.DEFER_BLOCKING 0x0 ;  /* 0x0000000000007b1d */ /* 0x000fec0000010000 */
[----:B------:R-:W-:Y:S04]  /*0320*/  LDS R17, [R16+0x404] ;  /* 0x0004040010117984 */ /* 0x000fe80000000800 */
[----:B------:R-:W-:Y:S04]  /*0330*/  LDS R24, [R16+0x408] ;  /* 0x0004080010187984 */ /* 0x000fe80000000800 */
[----:B------:R-:W2:Y:S01]  /*0340*/  LDS.64 R22, [R16] ;  /* 0x0000000010167984 */ /* 0x000ea20000000a00 */
[----:B------:R-:W-:Y:S06]  /*0350*/  BAR.SYNC.DEFER_BLOCKING 0x0 ;  /* 0x0000000000007b1d */ /* 0x000fec0000010000 */
[----:B------:R-:W-:Y:S04]  /*0360*/  STS [R25], R12 ;  /* 0x0000000c19007388 */ /* 0x000fe80000000800 */
[----:B------:R4:W-:Y:S04]  /*0370*/  STS [R20+0x4], R13 ;  /* 0x0000040d14007388 */ /* 0x0009e80000000800 */
[----:B------:R-:W-:Y:S04]  /*0380*/  STS [R25+0x8], R14 ;  /* 0x0000080e19007388 */ /* 0x000fe80000000800 */
[----:B------:R5:W-:Y:S01]  /*0390*/  STS [R20+0xc], R15 ;  /* 0x00000c0f14007388 */ /* 0x000be20000000800 */
[----:B---3--:R-:W-:Y:S01]  /*03a0*/  CS2R R10, SRZ ;  /* 0x00000000000a7805 */ /* 0x008fe2000001ff00 */
[----:B----4-:R-:W3:Y:S08]  /*03b0*/  LDC.64 R12, c[0x0][0x230] ;  /* 0x00008c00ff0c7b82 */ /* 0x010ef00000000a00 */
[----:B------:R-:W-:Y:S06]  /*03c0*/  BAR.SYNC.DEFER_BLOCKING 0x0 ;  /* 0x0000000000007b1d */ /* 0x000fec0000010000 */
[----:B------:R4:W2:Y:S04]  /*03d0*/  @!P2 LDG.E.EL.64 R8, desc[UR8][R18.64] ;  /* 0x000000081208a981 */ /* 0x0008a8000c2e1b00 */
[----:B------:R3:W2:Y:S01]  /*03e0*/  @!P2 LDG.E.EL.64 R10, desc[UR8][R26.64] ;  /* 0x000000081a0aa981 */ /* 0x0006a2000c2e1b00 */
[----:B-1----:R-:W-:-:S03]  /*03f0*/  IMAD.WIDE R6, R21, 0x4, R6 ;  /* 0x0000000415067825 */ /* 0x002fc600078e0206 */
[----:B------:R-:W1:Y:S01]  /*0400*/  LDS R25, [R16+0x404] ;  /* 0x0004040010197984 */ /* 0x000e620000000800 */
[----:B---3--:R-:W-:Y:S01]  /*0410*/  IMAD.WIDE R12, R21, 0x4, R12 ;  /* 0x00000004150c7825 */ /* 0x008fe200078e020c */
[----:B----4-:R-:W-:Y:S02]  /*0420*/  CS2R R18, SRZ ;  /* 0x0000000000127805 */ /* 0x010fe4000001ff00 */
[----:B-----5:R-:W-:Y:S01]  /*0430*/  CS2R R20, SRZ ;  /* 0x0000000000147805 */ /* 0x020fe2000001ff00 */
[----:B0-----:R-:W0:Y:S04]  /*0440*/  LDS R26, [R16+0x408] ;  /* 0x00040800101a7984 */ /* 0x001e280000000800 */
[----:B------:R3:W4:Y:S04]  /*0450*/  @!P2 LDG.E.EL.64 R18, desc[UR8][R6.64] ;  /* 0x000000080612a981 */ /* 0x000728000c2e1b00 */
[----:B------:R5:W4:Y:S01]  /*0460*/  @!P2 LDG.E.EL.64 R20, desc[UR8][R12.64] ;  /* 0x000000080c14a981 */ /* 0x000b22000c2e1b00 */
[----:B---3--:R-:W-:Y:S01]  /*0470*/  IMAD.MOV.U32 R6, RZ, RZ, 0x3e800000 ;  /* 0x3e800000ff067424 */ /* 0x008fe200078e00ff */
[----:B-----5:R-:W3:Y:S01]  /*0480*/  LDC.64 R12, c[0x0][0x238] ;  /* 0x00008e00ff0c7b82 */ /* 0x020ee20000000a00 */
[----:B--2---:R-:W-:Y:S01]  /*0490*/  FADD R15, R9, 9.9999997473787516356e-06 ;  /* 0x3727c5ac090f7421 */ /* 0x004fe20000000000 */
[----:B------:R-:W-:-:S04]  /*04a0*/  FADD R8, R8, 9.9999997473787516356e-06 ;  /* 0x3727c5ac08087421 */ /* 0x000fc80000000000 */
[----:B------:R2:W5:Y:S08]  /*04b0*/  MUFU.SQRT R14, R8 ;  /* 0x00000008000e7308 */ /* 0x0005700000002000 */
[----:B------:R-:W0:Y:S01]  /*04c0*/  MUFU.SQRT R15, R15 ;  /* 0x0000000f000f7308 */ /* 0x000e220000002000 */
[----:B--2---:R2:W1:Y:S01]  /*04d0*/  LDS.64 R8, [R16] ;  /* 0x0000000010087984 */ /* 0x0044620000000a00 */
[----:B-----5:R-:W-:-:S02]  /*04e0*/  FSETP.GT.AND P0, PT, R14, 8.50705917302346158658e+37, PT ;  /* 0x7e8000000e00780b */ /* 0x020fc40003f04000 */
[----:B------:R-:W-:Y:S02]  /*04f0*/  FSETP.GEU.AND P4, PT, R14, 1.175494350822287508e-38, PT ;  /* 0x008000000e00780b */ /* 0x000fe40003f8e000 */
[C---:B0-----:R-:W-:Y:S02]  /*0500*/  FSETP.GT.AND P1, PT, R15.reuse, 8.50705917302346158658e+37, PT ;  /* 0x7e8000000f00780b */ /* 0x041fe40003f24000 */
[----:B------:R-:W-:-:S07]  /*0510*/  FSETP.GEU.AND P2, PT, R15, 1.175494350822287508e-38, PT ;  /* 0x008000000f00780b */ /* 0x000fce0003f4e000 */
[----:B------:R-:W-:-:S04]  /*0520*/  @P0 FMUL R14, R14, 0.25 ;  /* 0x3e8000000e0e0820 */ /* 0x000fc80000400000 */
[----:B------:R-:W-:Y:S01]  /*0530*/  @P1 FMUL R15, R15, 0.25 ;  /* 0x3e8000000f0f1820 */ /* 0x000fe20000400000 */
[----:B------:R-:W-:-:S03]  /*0540*/  @!P4 FMUL R14, R14, 16777216 ;  /* 0x4b8000000e0ec820 */ /* 0x000fc60000400000 */
[----:B------:R-:W-:Y:S01]  /*0550*/  @!P2 FMUL R15, R15, 16777216 ;  /* 0x4b8000000f0fa820 */ /* 0x000fe20000400000 */
[----:B------:R-:W0:Y:S01]  /*0560*/  MUFU.RCP R28, R14 ;  /* 0x0000000e001c7308 */ /* 0x000e220000001000 */
[----:B------:R-:W-:-:S07]  /*0570*/  FSEL R7, R6, 1, P0 ;  /* 0x3f80000006077808 */ /* 0x000fce0000000000 */
[----:B------:R-:W5:Y:S01]  /*0580*/  MUFU.RCP R15, R15 ;  /* 0x0000000f000f7308 */ /* 0x000f620000001000 */
[----:B------:R-:W-:Y:S01]  /*0590*/  FSEL R6, R6, 1, P1 ;  /* 0x3f80000006067808 */ /* 0x000fe20000800000 */
[----:B------:R-:W-:-:S04]  /*05a0*/  @!P4 FMUL R7, R7, 16777216 ;  /* 0x4b8000000707c820 */ /* 0x000fc80000400000 */
[----:B------:R-:W-:Y:S01]  /*05b0*/  @!P2 FMUL R6, R6, 16777216 ;  /* 0x4b8000000606a820 */ /* 0x000fe20000400000 */
[----:B0-----:R-:W-:Y:S01]  /*05c0*/  FMUL R28, R28, R7 ;  /* 0x000000071c1c7220 */ /* 0x001fe20000400000 */
[--C-:B--2---:R-:W-:Y:S01]  /*05d0*/  FADD R16, R23, -R11.reuse ;  /* 0x8000000b17107221 */ /* 0x104fe20000000000 */
[--C-:B------:R-:W-:Y:S01]  /*05e0*/  FADD R23, R22, -R10.reuse ;  /* 0x8000000a16177221 */ /* 0x100fe20000000000 */
[--C-:B-1----:R-:W-:Y:S01]  /*05f0*/  FADD R27, R25, -R10.reuse ;  /* 0x8000000a191b7221 */ /* 0x102fe20000000000 */
[----:B-----5:R-:W-:Y:S01]  /*0600*/  FMUL R7, R15, R6 ;  /* 0x000000060f077220 */ /* 0x020fe20000400000 */
[--C-:B------:R-:W-:Y:S01]  /*0610*/  FADD R6, R24, -R11.reuse ;  /* 0x8000000b18067221 */ /* 0x100fe20000000000 */
[--C-:B------:R-:W-:Y:S01]  /*0620*/  FADD R24, R26, -R11.reuse ;  /* 0x8000000b1a187221 */ /* 0x100fe20000000000 */
[----:B------:R-:W-:Y:S01]  /*0630*/  FADD R26, R9, -R11 ;  /* 0x8000000b091a7221 */ /* 0x000fe20000000000 */
[--C-:B------:R-:W-:Y:S01]  /*0640*/  FADD R9, R17, -R10.reuse ;  /* 0x8000000a11097221 */ /* 0x100fe20000000000 */
[----:B------:R-:W-:Y:S01]  /*0650*/  FADD R17, R8, -R10 ;  /* 0x8000000a08117221 */ /* 0x000fe20000000000 */
[-C--:B------:R-:W-:Y:S01]  /*0660*/  FMUL R23, R23, R28.reuse ;  /* 0x0000001c17177220 */ /* 0x080fe20000400000 */
[-C--:B------:R-:W-:Y:S01]  /*0670*/  FMUL R27, R27, R28.reuse ;  /* 0x0000001c1b1b7220 */ /* 0x080fe20000400000 */
[-C--:B------:R-:W-:Y:S01]  /*0680*/  FMUL R25, R9, R28.reuse ;  /* 0x0000001c09197220 */ /* 0x080fe20000400000 */
[----:B------:R-:W-:Y:S01]  /*0690*/  FMUL R17, R17, R28 ;  /* 0x0000001c11117220 */ /* 0x000fe20000400000 */
[----:B------:R-:W-:-:S02]  /*06a0*/  CS2R R8, SRZ ;  /* 0x0000000000087805 */ /* 0x000fc4000001ff00 */
[----:B------:R-:W-:Y:S01]  /*06b0*/  CS2R R10, SRZ ;  /* 0x00000000000a7805 */ /* 0x000fe2000001ff00 */
[----:B---3--:R-:W-:Y:S01]  /*06c0*/  IMAD.WIDE R28, R4, 0x4, R12 ;  /* 0x00000004041c7825 */ /* 0x008fe200078e020c */
[----:B------:R-:W-:-:S03]  /*06d0*/  CS2R R14, SRZ ;  /* 0x00000000000e7805 */ /* 0x000fc6000001ff00 */
[----:B------:R-:W-:Y:S01]  /*06e0*/  IMAD.WIDE R4, R5, 0x4, R12 ;  /* 0x0000000405047825 */ /* 0x000fe200078e020c */
[----:B------:R-:W2:Y:S01]  /*06f0*/  @!P3 LDG.E.EL.128 R8, desc[UR8][R28.64] ;  /* 0x000000081c08b981 */ /* 0x000ea2000c2e1d00 */
[----:B------:R-:W-:-:S06]  /*0700*/  CS2R R12, SRZ ;  /* 0x00000000000c7805 */ /* 0x000fcc000001ff00 */
[----:B------:R0:W3:Y:S01]  /*0710*/  @!P3 LDG.E.EL.128 R12, desc[UR8][R4.64] ;  /* 0x00000008040cb981 */ /* 0x0000e2000c2e1d00 */
[-C--:B------:R-:W-:Y:S01]  /*0720*/  FMUL R6, R6, R7.reuse ;  /* 0x0000000706067220 */ /* 0x080fe20000400000 */
[-C--:B------:R-:W-:Y:S01]  /*0730*/  FMUL R16, R16, R7.reuse ;  /* 0x0000000710107220 */ /* 0x080fe20000400000 */
[-C--:B------:R-:W-:Y:S01]  /*0740*/  FMUL R24, R24, R7.reuse ;  /* 0x0000000718187220 */ /* 0x080fe20000400000 */
[----:B------:R-:W-:Y:S01]  /*0750*/  FMUL R26, R26, R7 ;  /* 0x000000071a1a7220 */ /* 0x000fe20000400000 */
[----:B------:R-:W-:Y:S02]  /*0760*/  IMAD.SHL.U32 R7, R0, 0x2, RZ ;  /* 0x0000000200077824 */ /* 0x000fe400078e00ff */
[-CC-:B----4-:R-:W-:Y:S01]  /*0770*/  FFMA R25, R25, R18.reuse, R20.reuse ;  /* 0x0000001219197223 */ /* 0x190fe20000000014 */
[-CC-:B------:R-:W-:Y:S02]  /*0780*/  FFMA R27, R27, R18.reuse, R20.reuse ;  /* 0x000000121b1b7223 */ /* 0x180fe40000000014 */
[----:B------:R-:W-:Y:S01]  /*0790*/  LOP3.LUT R7, R7, 0xfe, RZ, 0xc0, !PT ;  /* 0x000000fe07077812 */ /* 0x000fe200078ec0ff */
[-CC-:B0-----:R-:W-:Y:S01]  /*07a0*/  FFMA R4, R23, R18.reuse, R20.reuse ;  /* 0x0000001217047223 */ /* 0x181fe20000000014 */
[----:B------:R-:W-:Y:S01]  /*07b0*/  FFMA R18, R17, R18, R20 ;  /* 0x0000001211127223 */ /* 0x000fe20000000014 */
[-CC-:B------:R-:W-:Y:S01]  /*07c0*/  FFMA R29, R6, R19.reuse, R21.reuse ;  /* 0x00000013061d7223 */ /* 0x180fe20000000015 */
[----:B------:R-:W-:Y:S01]  /*07d0*/  LEA R20, R7, UR4, 0x2 ;  /* 0x0000000407147c11 */ /* 0x000fe2000f8e10ff */
[----:B------:R-:W-:Y:S01]  /*07e0*/  BAR.SYNC.DEFER_BLOCKING 0x0 ;  /* 0x0000000000007b1d */ /* 0x000fe20000010000 */
[----:B------:R-:W-:Y:S01]  /*07f0*/  FFMA R5, R16, R19, R21 ;  /* 0x0000001310057223 */ /* 0x000fe20000000015 */
[----:B------:R-:W-:Y:S01]  /*0800*/  SHF.R.U32.HI R3, RZ, 0x8, R3 ;  /* 0x00000008ff037819 */ /* 0x000fe20000011603 */
[----:B------:R-:W-:-:S03]  /*0810*/  IMAD.SHL.U32 R22, R0, 0x4, RZ ;  /* 0x0000000400167824 */ /* 0x000fc600078e00ff */
[----:B------:R-:W-:Y:S01]  /*0820*/  SGXT.U32 R3, R3, 0x1 ;  /* 0x000000010303781a */ /* 0x000fe20000000000 */
[----:B------:R-:W-:Y:S04]  /*0830*/  STS.64 [R20], R4 ;  /* 0x0000000414007388 */ /* 0x000fe80000000a00 */
[----:B------:R0:W-:Y:S04]  /*0840*/  STS [R20+0x404], R25 ;  /* 0x0004041914007388 */ /* 0x0001e80000000800 */
[----:B------:R-:W-:Y:S01]  /*0850*/  STS [R20+0x408], R29 ;  /* 0x0004081d14007388 */ /* 0x000fe20000000800 */
[----:B------:R-:W-:Y:S01]  /*0860*/  LOP3.LUT R3, R3, 0x1fc, R22, 0xf8, !PT ;  /* 0x000001fc03037812 */ /* 0x000fe200078ef816 */
[-CC-:B------:R-:W-:Y:S01]  /*0870*/  FFMA R23, R24, R19.reuse, R21.reuse ;  /* 0x0000001318177223 */ /* 0x180fe20000000015 */
[----:B------:R-:W-:Y:S01]  /*0880*/  BAR.SYNC.DEFER_BLOCKING 0x0 ;  /* 0x0000000000007b1d */ /* 0x000fe20000010000 */
[----:B------:R-:W-:Y:S01]  /*0890*/  FFMA R19, R26, R19, R21 ;  /* 0x000000131a137223 */ /* 0x000fe20000000015 */
[----:B------:R-:W-:-:S05]  /*08a0*/  LEA R26, R3, UR4, 0x2 ;  /* 0x00000004031a7c11 */ /* 0x000fca000f8e10ff */
[----:B------:R-:W-:Y:S04]  /*08b0*/  LDS R22, [R26+0xc] ;  /* 0x00000c001a167984 */ /* 0x000fe80000000800 */
[----:B------:R-:W-:Y:S04]  /*08c0*/  LDS R17, [R26+0x8] ;  /* 0x000008001a117984 */ /* 0x000fe80000000800 */
[----:B------:R-:W-:Y:S04]  /*08d0*/  LDS R16, [R26+0x4] ;  /* 0x000004001a107984 */ /* 0x000fe80000000800 */
[----:B------:R-:W2:Y:S01]  /*08e0*/  LDS R7, [R26] ;  /* 0x000000001a077984 */ /* 0x000ea20000000800 */
[----:B------:R-:W-:Y:S06]  /*08f0*/  BAR.SYNC.DEFER_BLOCKING 0x0 ;  /* 0x0000000000007b1d */ /* 0x000fec0000010000 */
[----:B------:R1:W-:Y:S04]  /*0900*/  STS.64 [R20], R18 ;  /* 0x0000001214007388 */ /* 0x0003e80000000a00 */
[----:B------:R-:W-:Y:S04]  /*0910*/  STS [R20+0x404], R27 ;  /* 0x0004041b14007388 */ /* 0x000fe80000000800 */
[----:B------:R-:W-:Y:S01]  /*0920*/  STS [R20+0x408], R23 ;  /* 0x0004081714007388 */ /* 0x000fe20000000800 */
[----:B------:R-:W-:Y:S06]  /*0930*/  BAR.SYNC.DEFER_BLOCKING 0x0 ;  /* 0x0000000000007b1d */ /* 0x000fec0000010000 */
[----:B------:R-:W0:Y:S01]  /*0940*/  S2R R6, SR_TID.X ;  /* 0x0000000000067919 */ /* 0x000e220000002100 */
[----:B------:R-:W3:Y:S04]  /*0950*/  LDS R21, [R26+0x8] ;  /* 0x000008001a157984 */ /* 0x000ee80000000800 */
[----:B------:R-:W4:Y:S04]  /*0960*/  LDS R24, [R26+0x4] ;  /* 0x000004001a187984 */ /* 0x000f280000000800 */
[----:B------:R-:W5:Y:S04]  /*0970*/  LDS R4, [R26+0xc] ;  /* 0x00000c001a047984 */ /* 0x000f680000000800 */
[----:B------:R-:W2:Y:S01]  /*0980*/  LDS R5, [R26] ;  /* 0x000000001a057984 */ /* 0x000ea20000000800 */
[----:B------:R-:W-:Y:S01]  /*0990*/  IMAD.SHL.U32 R3, R0, 0x10, RZ ;  /* 0x0000001000037824 */ /* 0x000fe200078e00ff */
[----:B0-----:R-:W-:-:S04]  /*09a0*/  SHF.R.U32.HI R25, RZ, 0x6, R6 ;  /* 0x00000006ff197819 */ /* 0x001fc80000011606 */
[----:B------:R-:W-:Y:S02]  /*09b0*/  LOP3.LUT R3, R3, 0x3f0, RZ, 0xc0, !PT ;  /* 0x000003f003037812 */ /* 0x000fe400078ec0ff */
[----:B-1----:R-:W-:-:S04]  /*09c0*/  SGXT.U32 R18, R25, 0x1 ;  /* 0x000000011912781a */ /* 0x002fc80000000000 */
[C---:B------:R-:W-:Y:S02]  /*09d0*/  LOP3.LUT R18, R3.reuse, R18, RZ, 0xfc, !PT ;  /* 0x0000001203127212 */ /* 0x040fe400078efcff */
[----:B------:R-:W-:-:S05]  /*09e0*/  LEA R3, R3, UR4, 0x2 ;  /* 0x0000000403037c11 */ /* 0x000fca000f8e10ff */
[----:B------:R-:W-:Y:S02]  /*09f0*/  IMAD R3, R18, 0x4, R3 ;  /* 0x0000000412037824 */ /* 0x000fe400078e0203 */
[----:B------:R-:W-:-:S05]  /*0a00*/  IMAD.SHL.U32 R6, R6, 0x4, RZ ;  /* 0x0000000406067824 */ /* 0x000fca00078e00ff */
[----:B------:R-:W-:Y:S01]  /*0a10*/  LOP3.LUT R6, R6, 0x1fc, RZ, 0xc0, !PT ;  /* 0x000001fc06067812 */ /* 0x000fe200078ec0ff */
[----:B------:R-:W-:Y:S01]  /*0a20*/  USHF.L.U32 UR6, UR5, 0x2, URZ ;  /* 0x0000000205067899 */ /* 0x000fe2000800063f */
[----:B------:R-:W-:Y:S01]  /*0a30*/  BAR.SYNC.DEFER_BLOCKING 0x0 ;  /* 0x0000000000007b1d */ /* 0x000fe20000010000 */
[C---:B--2---:R-:W-:Y:S01]  /*0a40*/  FSETP.GEU.AND P6, PT, R7.reuse, -R8, PT ;  /* 0x800000080700720b */ /* 0x044fe20003fce000 */
[----:B------:R-:W-:Y:S01]  /*0a50*/  FADD R7, R7, R8 ;  /* 0x0000000807077221 */ /* 0x000fe20000000000 */
[C---:B------:R-:W-:Y:S01]  /*0a60*/  FSETP.GEU.AND P1, PT, R22.reuse, -R11, PT ;  /* 0x8000000b1600720b */ /* 0x040fe20003f2e000 */
[----:B------:R-:W-:Y:S01]  /*0a70*/  FADD R11, R22, R11 ;  /* 0x0000000b160b7221 */ /* 0x000fe20000000000 */
[----:B------:R-:W-:Y:S02]  /*0a80*/  FSETP.GEU.AND P0, PT, R17, -R10, PT ;  /* 0x8000000a1100720b */ /* 0x000fe40003f0e000 */
[----:B------:R-:W-:Y:S01]  /*0a90*/  FSEL R8, R7, RZ, P6 ;  /* 0x000000ff07087208 */ /* 0x000fe20003000000 */
[----:B------:R-:W-:Y:S01]  /*0aa0*/  FADD R10, R17, R10 ;  /* 0x0000000a110a7221 */ /* 0x000fe20000000000 */
[C---:B------:R-:W-:Y:S01]  /*0ab0*/  FSETP.GEU.AND P2, PT, R16.reuse, -R9, PT ;  /* 0x800000091000720b */ /* 0x040fe20003f4e000 */
[----:B------:R-:W-:Y:S01]  /*0ac0*/  FADD R9, R16, R9 ;  /* 0x0000000910097221 */ /* 0x000fe20000000000 */
[C---:B---3--:R-:W-:Y:S01]  /*0ad0*/  FSETP.GEU.AND P3, PT, R21.reuse, -R14, PT ;  /* 0x8000000e1500720b */ /* 0x048fe20003f6e000 */
[----:B------:R-:W-:Y:S01]  /*0ae0*/  FADD R14, R21, R14 ;  /* 0x0000000e150e7221 */ /* 0x000fe20000000000 */
[C---:B----4-:R-:W-:Y:S01]  /*0af0*/  FSETP.GEU.AND P4, PT, R24.reuse, -R13, PT ;  /* 0x8000000d1800720b */ /* 0x050fe20003f8e000 */
[----:B------:R-:W-:Y:S01]  /*0b00*/  FADD R13, R24, R13 ;  /* 0x0000000d180d7221 */ /* 0x000fe20000000000 */
[C---:B-----5:R-:W-:Y:S01]  /*0b10*/  FSETP.GEU.AND P5, PT, R4.reuse, -R15, PT ;  /* 0x8000000f0400720b */ /* 0x060fe20003fae000 */
[----:B------:R-:W-:Y:S01]  /*0b20*/  FADD R4, R4, R15 ;  /* 0x0000000f04047221 */ /* 0x000fe20000000000 */
[C---:B------:R-:W-:Y:S01]  /*0b30*/  FSETP.GEU.AND P6, PT, R5.reuse, -R12, PT ;  /* 0x8000000c0500720b */ /* 0x040fe20003fce000 */
[----:B------:R-:W-:Y:S01]  /*0b40*/  FADD R5, R5, R12 ;  /* 0x0000000c05057221 */ /* 0x000fe20000000000 */
[----:B------:R-:W-:-:S02]  /*0b50*/  FSEL R12, R9, RZ, P2 ;  /* 0x000000ff090c7208 */ /* 0x000fc40001000000 */
[----:B------:R-:W-:Y:S02]  /*0b60*/  FSEL R16, R11, RZ, P1 ;  /* 0x000000ff0b107208 */ /* 0x000fe40000800000 */
[----:B------:R-:W-:Y:S02]  /*0b70*/  FSEL R10, R10, RZ, P0 ;  /* 0x000000ff0a0a7208 */ /* 0x000fe40000000000 */
[----:B------:R-:W-:Y:S02]  /*0b80*/  FSEL R18, R5, RZ, P6 ;  /* 0x000000ff05127208 */ /* 0x000fe40003000000 */
[----:B------:R-:W-:Y:S02]  /*0b90*/  FSEL R20, R13, RZ, P4 ;  /* 0x000000ff0d147208 */ /* 0x000fe40002000000 */
[----:B------:R-:W-:Y:S02]  /*0ba0*/  FSEL R14, R14, RZ, P3 ;  /* 0x000000ff0e0e7208 */ /* 0x000fe40001800000 */
[----:B------:R-:W-:Y:S01]  /*0bb0*/  FSEL R22, R4, RZ, P5 ;  /* 0x000000ff04167208 */ /* 0x000fe20002800000 */
[----:B------:R0:W-:Y:S04]  /*0bc0*/  STS [R3], R8 ;  /* 0x0000000803007388 */ /* 0x0001e80000000800 */
[----:B------:R-:W-:Y:S04]  /*0bd0*/  STS [R3+0x20], R12 ;  /* 0x0000200c03007388 */ /* 0x000fe80000000800 */
[----:B------:R-:W-:Y:S04]  /*0be0*/  STS [R3+0x40], R10 ;  /* 0x0000400a03007388 */ /* 0x000fe80000000800 */
[----:B------:R-:W-:Y:S04]  /*0bf0*/  STS [R3+0x60], R16 ;  /* 0x0000601003007388 */ /* 0x000fe80000000800 */
[----:B------:R-:W-:Y:S01]  /*0c00*/  STS [R3+0x8], R18 ;  /* 0x0000081203007388 */ /* 0x000fe20000000800 */
[----:B------:R-:W-:-:S03]  /*0c10*/  LEA R13, R6, UR4, 0x3 ;  /* 0x00000004060d7c11 */ /* 0x000fc6000f8e18ff */
[----:B------:R-:W-:Y:S04]  /*0c20*/  STS [R3+0x28], R20 ;  /* 0x0000281403007388 */ /* 0x000fe80000000800 */
[----:B------:R-:W-:Y:S04]  /*0c30*/  STS [R3+0x48], R14 ;  /* 0x0000480e03007388 */ /* 0x000fe80000000800 */
[----:B------:R1:W-:Y:S01]  /*0c40*/  STS [R3+0x68], R22 ;  /* 0x0000681603007388 */ /* 0x0003e20000000800 */
[----:B0-----:R-:W0:Y:S08]  /*0c50*/  LDC.64 R8, c[0x0][0x240] ;  /* 0x00009000ff087b82 */ /* 0x001e300000000a00 */
[----:B------:R-:W-:Y:S01]  /*0c60*/  BAR.SYNC.DEFER_BLOCKING 0x0 ;  /* 0x0000000000007b1d */ /* 0x000fe20000010000 */
[----:B------:R-:W-:-:S04]  /*0c70*/  USHF.R.S32.HI UR4, URZ, 0x1d, UR5 ;  /* 0x0000001d3f047899 */ /* 0x000fc80008011405 */
[----:B------:R-:W-:-:S04]  /*0c80*/  USGXT UR4, UR4, 0x1 ;  /* 0x000000010404789a */ /* 0x000fc80008000200 */
[----:B------:R-:W-:Y:S01]  /*0c90*/  ULEA.HI UR4, UR4, UR6, URZ, 0x8 ;  /* 0x0000000604047291 */ /* 0x000fe2000f8f403f */
[----:B------:R-:W2:Y:S03]  /*0ca0*/  LDS.128 R4, [R13] ;  /* 0x000000000d047984 */ /* 0x000ea60000000c00 */
[----:B------:R-:W-:Y:S01]  /*0cb0*/  USHF.L.U32 UR5, UR4, 0x8, URZ ;  /* 0x0000000804057899 */ /* 0x000fe2000800063f */
[----:B-1----:R-:W-:Y:S01]  /*0cc0*/  LOP3.LUT R3, R0, 0x7f, RZ, 0xc0, !PT ;  /* 0x0000007f00037812 */ /* 0x002fe200078ec0ff */
[----:B------:R-:W-:Y:S02]  /*0cd0*/  ULOP3.LUT UR4, UR4, 0xffffff00, URZ, 0xc0, !UPT ;  /* 0xffffff0004047892 */ /* 0x000fe4000f8ec03f */
[----:B------:R-:W-:Y:S01]  /*0ce0*/  ULOP3.LUT UR5, UR5, 0xffff0000, URZ, 0xc0, !UPT ;  /* 0xffff000005057892 */ /* 0x000fe2000f8ec03f */
[----:B------:R-:W-:-:S03]  /*0cf0*/  PRMT R3, R3, 0x6540, R2 ;  /* 0x0000654003037816 */ /* 0x000fc60000000002 */
[----:B------:R-:W-:Y:S01]  /*0d00*/  UIADD3 UR4, UR5, UR6, -UR4 ;  /* 0x0000000605047290 */ /* 0x000fe2000fffe804 */
[C---:B------:R-:W-:Y:S02]  /*0d10*/  LOP3.LUT R0, R3.reuse, 0x80, RZ, 0xfc, !PT ;  /* 0x0000008003007812 */ /* 0x040fe400078efcff */
[C---:B------:R-:W-:Y:S02]  /*0d20*/  ISETP.GE.AND P0, PT, R3.reuse, 0x100, PT ;  /* 0x000001000300780c */ /* 0x040fe40003f06270 */
[----:B------:R-:W-:Y:S02]  /*0d30*/  ISETP.GE.AND P1, PT, R0, 0x100, PT ;  /* 0x000001000000780c */ /* 0x000fe40003f26270 */
[----:B------:R-:W-:-:S05]  /*0d40*/  LEA R3, R3, UR4, 0x8 ;  /* 0x0000000403037c11 */ /* 0x000fca000f8e40ff */
[----:B0-----:R-:W-:Y:S01]  /*0d50*/  IMAD.WIDE R2, R3, 0x4, R8 ;  /* 0x0000000403027825 */ /* 0x001fe200078e0208 */
[----:B------:R-:W-:-:S04]  /*0d60*/  LEA R11, R0, UR4, 0x8 ;  /* 0x00000004000b7c11 */ /* 0x000fc8000f8e40ff */
[----:B--2---:R0:W-:Y:S02]  /*0d70*/  @!P0 STG.E.128 desc[UR8][R2.64], R4 ;  /* 0x0000000402008986 */ /* 0x0041e4000c101d08 */
[----:B0-----:R-:W-:Y:S05]  /*0d80*/  @P1 EXIT ;  /* 0x000000000000194d */ /* 0x001fea0003800000 */
[----:B------:R-:W1:Y:S01]  /*0d90*/  LDS.128 R12, [R13+0x1000] ;  /* 0x001000000d0c7984 */ /* 0x000e620000000c00 */
[----:B0-----:R-:W-:-:S05]  /*0da0*/  IMAD.WIDE R2, R11, 0x4, R8 ;  /* 0x000000040b027825 */ /* 0x001fca00078e0208 */
[----:B-1----:R-:W-:Y:S01]  /*0db0*/  STG.E.128 desc[UR8][R2.64], R12 ;  /* 0x0000000c02007986 */ /* 0x002fe2000c101d08 */
[----:B------:R-:W-:Y:S05]  /*0dc0*/  EXIT ;  /* 0x000000000000794d */ /* 0x000fea0003800000 */
.L_x_0:
[----:B------:R-:W-:-:S00]  /*0dd0*/  BRA `(.L_x_0) ;  /* 0xfffffffc00fc7947 */ /* 0x000fc0000383ffff */
[----:B------:R-:W-:-:S00]  /*0de0*/  NOP ;  /* 0x0000000000007918 */ /* 0x000fc00000000000 */
        /* <DEDUP_REMOVED lines=9> */
.L_x_1:


//--------------------- .nv.global.init           --------------------------
	.section	.nv.global.init,"aw",@progbits
.nv.global.init:
	.type		_$_str,@object
	.size		_$_str,(_$_str_$_2 - _$_str)
_$_str:
        /*0000*/ 	.byte	0x5f, 0x5f, 0x43, 0x55, 0x44, 0x41, 0x5f, 0x46, 0x54, 0x5a, 0x00
	.type		_$_str_$_2,@object
	.size		_$_str_$_2,(.L_1 - _$_str_$_2)
_$_str_$_2:
        /*000b*/ 	.byte	0x5f, 0x5f, 0x43, 0x55, 0x44, 0x41, 0x5f, 0x50, 0x52, 0x45, 0x43, 0x5f, 0x53, 0x51, 0x52, 0x54
        /*001b*/ 	.byte	0x00
.L_1:


//--------------------- .nv.shared.triton_poi_fused__native_batch_norm_legit_no_training_add_relu_13 --------------------------
	.section	.nv.shared.triton_poi_fused__native_batch_norm_legit_no_training_add_relu_13,"aw",@nobits
	.sectionflags	@""
	.align	16
	.zero		1024


//--------------------- .nv.constant0.triton_poi_fused__native_batch_norm_legit_no_training_add_relu_13 --------------------------
	.section	.nv.constant0.triton_poi_fused__native_batch_norm_legit_no_training_add_relu_13,"a",@progbits
	.sectionflags	@""
	.align	4
.nv.constant0.triton_poi_fused__native_batch_norm_legit_no_training_add_relu_13:
	.zero		592
